//
// Generated by NVIDIA NVVM Compiler
//
// Compiler Build ID: CL-36424714
// Cuda compilation tools, release 13.0, V13.0.88
// Based on NVVM 20.0.0
//

.version 9.0
.target sm_100
.address_size 64

	// .globl	_Z9addVectorPKfS0_Pft

.visible .entry _Z9addVectorPKfS0_Pft(
	.param .u64 .ptr .align 1 _Z9addVectorPKfS0_Pft_param_0,
	.param .u64 .ptr .align 1 _Z9addVectorPKfS0_Pft_param_1,
	.param .u64 .ptr .align 1 _Z9addVectorPKfS0_Pft_param_2,
	.param .u16 _Z9addVectorPKfS0_Pft_param_3
)
{
	.reg .pred 	%p<2>;
	.reg .b32 	%r<7>;
	.reg .b32 	%f<4>;
	.reg .b64 	%rd<11>;

	ld.param.u64 	%rd1, [_Z9addVectorPKfS0_Pft_param_0];
	ld.param.u64 	%rd2, [_Z9addVectorPKfS0_Pft_param_1];
	ld.param.u64 	%rd3, [_Z9addVectorPKfS0_Pft_param_2];
	ld.param.u16 	%r2, [_Z9addVectorPKfS0_Pft_param_3];
	mov.u32 	%r3, %ctaid.x;
	mov.u32 	%r4, %ntid.x;
	mov.u32 	%r5, %tid.x;
	mad.lo.s32 	%r6, %r3, %r4, %r5;
	and.b32  	%r1, %r6, 65535;
	setp.ge.u32 	%p1, %r1, %r2;
	@%p1 bra 	$L__BB0_2;
	cvta.to.global.u64 	%rd4, %rd1;
	cvta.to.global.u64 	%rd5, %rd2;
	cvta.to.global.u64 	%rd6, %rd3;
	mul.wide.u32 	%rd7, %r1, 4;
	add.s64 	%rd8, %rd4, %rd7;
	ld.global.f32 	%f1, [%rd8];
	add.s64 	%rd9, %rd5, %rd7;
	ld.global.f32 	%f2, [%rd9];
	add.f32 	%f3, %f1, %f2;
	add.s64 	%rd10, %rd6, %rd7;
	st.global.f32 	[%rd10], %f3;
$L__BB0_2:
	ret;

}


// ===== COMPILED SASS (sm_100) =====

	.target	sm_100

	.elftype	@"ET_EXEC"


//--------------------- .note.nv.tkinfo           --------------------------
	.section	.note.nv.tkinfo,"",@"SHT_NOTE"
	.sectionflags	@"SHF_NOTE_NV_TKINFO"
	.tkinfo
        /*0018*/ 	.word	0x00000002
        /*0030*/ 	.string	""
        /*0030*/ 	.string	"ptxas"
        /*0030*/ 	.string	"Cuda compilation tools, release 13.0, V13.0.88"
        /*0030*/ 	.string	"Build cuda_13.0.r13.0/compiler.36424714_0"
        /*0030*/ 	.string	"-arch sm_100 -m 64 "



//--------------------- .note.nv.cuinfo           --------------------------
	.section	.note.nv.cuinfo,"",@"SHT_NOTE"
	.sectionflags	@"SHF_NOTE_NV_CUINFO"
        /*0018*/ 	.short	0x0002
        /*001a*/ 	.short	0x0064
        /*001c*/ 	.short	0x0082
	.zero		2


//--------------------- .nv.info                  --------------------------
	.section	.nv.info,"",@"SHT_CUDA_INFO"
	.align	4


	//----- nvinfo : EIATTR_REGCOUNT
	.align		4
        /*0000*/ 	.byte	0x04, 0x2f
        /*0002*/ 	.short	(.L_1 - .L_0)
	.align		4
.L_0:
        /*0004*/ 	.word	index@(_Z9addVectorPKfS0_Pft)
        /*0008*/ 	.word	0x0000000c


	//----- nvinfo : EIATTR_FRAME_SIZE
	.align		4
.L_1:
        /*000c*/ 	.byte	0x04, 0x11
        /*000e*/ 	.short	(.L_3 - .L_2)
	.align		4
.L_2:
        /*0010*/ 	.word	index@(_Z9addVectorPKfS0_Pft)
        /*0014*/ 	.word	0x00000000


	//----- nvinfo : EIATTR_MIN_STACK_SIZE
	.align		4
.L_3:
        /*0018*/ 	.byte	0x04, 0x12
        /*001a*/ 	.short	(.L_5 - .L_4)
	.align		4
.L_4:
        /*001c*/ 	.word	index@(_Z9addVectorPKfS0_Pft)
        /*0020*/ 	.word	0x00000000
.L_5:


//--------------------- .nv.compat                --------------------------
	.section	.nv.compat,"",@"SHT_CUDA_COMPAT_INFO"
	.align	4
        /*0000*/ 	.byte	0x02, 0x09, 0x00, 0x00, 0x02, 0x02, 0x01, 0x00, 0x02, 0x05, 0x05, 0x00, 0x03, 0x07, 0x01, 0x01
        /*0010*/ 	.byte	0x02, 0x03, 0x00, 0x00, 0x02, 0x06, 0x01, 0x00, 0x04, 0x0b, 0x08, 0x00, 0x09, 0x00, 0x00, 0x00
        /*0020*/ 	.byte	0x00, 0x00, 0x00, 0x00


//--------------------- .nv.info._Z9addVectorPKfS0_Pft --------------------------
	.section	.nv.info._Z9addVectorPKfS0_Pft,"",@"SHT_CUDA_INFO"
	.sectionflags	@""
	.align	4


	//----- nvinfo : EIATTR_CUDA_API_VERSION
	.align		4
        /*0000*/ 	.byte	0x04, 0x37
        /*0002*/ 	.short	(.L_7 - .L_6)
.L_6:
        /*0004*/ 	.word	0x00000082


	//----- nvinfo : EIATTR_KPARAM_INFO
	.align		4
.L_7:
        /*0008*/ 	.byte	0x04, 0x17
        /*000a*/ 	.short	(.L_9 - .L_8)
.L_8:
        /*000c*/ 	.word	0x00000000
        /*0010*/ 	.short	0x0003
        /*0012*/ 	.short	0x0018
        /*0014*/ 	.byte	0x00, 0xf0, 0x09, 0x00


	//----- nvinfo : EIATTR_KPARAM_INFO
	.align		4
.L_9:
        /*0018*/ 	.byte	0x04, 0x17
        /*001a*/ 	.short	(.L_11 - .L_10)
.L_10:
        /*001c*/ 	.word	0x00000000
        /*0020*/ 	.short	0x0002
        /*0022*/ 	.short	0x0010
        /*0024*/ 	.byte	0x00, 0xf5, 0x21, 0x00


	//----- nvinfo : EIATTR_KPARAM_INFO
	.align		4
.L_11:
        /*0028*/ 	.byte	0x04, 0x17
        /*002a*/ 	.short	(.L_13 - .L_12)
.L_12:
        /*002c*/ 	.word	0x00000000
        /*0030*/ 	.short	0x0001
        /*0032*/ 	.short	0x0008
        /*0034*/ 	.byte	0x00, 0xf5, 0x21, 0x00


	//----- nvinfo : EIATTR_KPARAM_INFO
	.align		4
.L_13:
        /*0038*/ 	.byte	0x04, 0x17
        /*003a*/ 	.short	(.L_15 - .L_14)
.L_14:
        /*003c*/ 	.word	0x00000000
        /*0040*/ 	.short	0x0000
        /*0042*/ 	.short	0x0000
        /*0044*/ 	.byte	0x00, 0xf5, 0x21, 0x00


	//----- nvinfo : EIATTR_SPARSE_MMA_MASK
	.align		4
.L_15:
        /*0048*/ 	.byte	0x03, 0x50
        /*004a*/ 	.short	0x0000


	//----- nvinfo : EIATTR_MAXREG_COUNT
	.align		4
        /*004c*/ 	.byte	0x03, 0x1b
        /*004e*/ 	.short	0x00ff


	//----- nvinfo : EIATTR_MERCURY_ISA_VERSION
	.align		4
        /*0050*/ 	.byte	0x03, 0x5f
        /*0052*/ 	.short	0x0101


	//----- nvinfo : EIATTR_VRC_CTA_INIT_COUNT
	.align		4
        /*0054*/ 	.byte	0x02, 0x4a
	.zero		1
	.zero		1


	//----- nvinfo : EIATTR_EXIT_INSTR_OFFSETS
	.align		4
        /*0058*/ 	.byte	0x04, 0x1c
        /*005a*/ 	.short	(.L_17 - .L_16)


	//   ....[0]....
.L_16:
        /*005c*/ 	.word	0x00000090


	//   ....[1]....
        /*0060*/ 	.word	0x00000150


	//----- nvinfo : EIATTR_CBANK_PARAM_SIZE
	.align		4
.L_17:
        /*0064*/ 	.byte	0x03, 0x19
        /*0066*/ 	.short	0x001a


	//----- nvinfo : EIATTR_PARAM_CBANK
	.align		4
        /*0068*/ 	.byte	0x04, 0x0a
        /*006a*/ 	.short	(.L_19 - .L_18)
	.align		4
.L_18:
        /*006c*/ 	.word	index@(.nv.constant0._Z9addVectorPKfS0_Pft)
        /*0070*/ 	.short	0x0380
        /*0072*/ 	.short	0x001a


	//----- nvinfo : EIATTR_SW_WAR
	.align		4
.L_19:
        /*0074*/ 	.byte	0x04, 0x36
        /*0076*/ 	.short	(.L_21 - .L_20)
.L_20:
        /*0078*/ 	.word	0x00000008
.L_21:


//--------------------- .nv.callgraph             --------------------------
	.section	.nv.callgraph,"",@"SHT_CUDA_CALLGRAPH"
	.align	4
	.sectionentsize	8
	.align		4
        /*0000*/ 	.word	0x00000000
	.align		4
        /*0004*/ 	.word	0xffffffff
	.align		4
        /*0008*/ 	.word	0x00000000
	.align		4
        /*000c*/ 	.word	0xfffffffe
	.align		4
        /*0010*/ 	.word	0x00000000
	.align		4
        /*0014*/ 	.word	0xfffffffd
	.align		4
        /*0018*/ 	.word	0x00000000
	.align		4
        /*001c*/ 	.word	0xfffffffc


//--------------------- .text._Z9addVectorPKfS0_Pft --------------------------
	.section	.text._Z9addVectorPKfS0_Pft,"ax",@progbits
	.align	128
        .global         _Z9addVectorPKfS0_Pft
        .type           _Z9addVectorPKfS0_Pft,@function
        .size           _Z9addVectorPKfS0_Pft,(.L_x_1 - _Z9addVectorPKfS0_Pft)
        .other          _Z9addVectorPKfS0_Pft,@"STO_CUDA_ENTRY STV_DEFAULT"
_Z9addVectorPKfS0_Pft:
.text._Z9addVectorPKfS0_Pft:
[----:B------:R-:W-:Y:S01]  /*0000*/  LDC R1, c[0x0][0x37c] ;  /* 0x0000df00ff017b82 */ /* 0x000fe20000000800 */
[----:B------:R-:W0:Y:S07]  /*0010*/  S2R R3, SR_TID.X ;  /* 0x0000000000037919 */ /* 0x000e2e0000002100 */
[----:B------:R-:W0:Y:S01]  /*0020*/  S2UR UR5, SR_CTAID.X ;  /* 0x00000000000579c3 */ /* 0x000e220000002500 */
[----:B------:R-:W1:Y:S07]  /*0030*/  LDCU UR4, c[0x0][0x398] ;  /* 0x00007300ff0477ac */ /* 0x000e6e0008000800 */
[----:B------:R-:W0:Y:S01]  /*0040*/  LDC R0, c[0x0][0x360] ;  /* 0x0000d800ff007b82 */ /* 0x000e220000000800 */
[----:B-1----:R-:W-:Y:S01]  /*0050*/  ULOP3.LUT UR4, UR4, 0xffff, URZ, 0xc0, !UPT ;  /* 0x0000ffff04047892 */ /* 0x002fe2000f8ec0ff */
[----:B0-----:R-:W-:-:S05]  /*0060*/  IMAD R0, R0, UR5, R3 ;  /* 0x0000000500007c24 */ /* 0x001fca000f8e0203 */
[----:B------:R-:W-:-:S04]  /*0070*/  LOP3.LUT R9, R0, 0xffff, RZ, 0xc0, !PT ;  /* 0x0000ffff00097812 */ /* 0x000fc800078ec0ff */
[----:B------:R-:W-:-:S13]  /*0080*/  ISETP.GE.U32.AND P0, PT, R9, UR4, PT ;  /* 0x0000000409007c0c */ /* 0x000fda000bf06070 */
[----:B------:R-:W-:Y:S05]  /*0090*/  @P0 EXIT ;  /* 0x000000000000094d */ /* 0x000fea0003800000 */
[----:B------:R-:W0:Y:S01]  /*00a0*/  LDC.64 R2, c[0x0][0x380] ;  /* 0x0000e000ff027b82 */ /* 0x000e220000000a00 */
[----:B------:R-:W1:Y:S07]  /*00b0*/  LDCU.64 UR4, c[0x0][0x358] ;  /* 0x00006b00ff0477ac */ /* 0x000e6e0008000a00 */
[----:B------:R-:W2:Y:S08]  /*00c0*/  LDC.64 R4, c[0x0][0x388] ;  /* 0x0000e200ff047b82 */ /* 0x000eb00000000a00 */
[----:B------:R-:W3:Y:S01]  /*00d0*/  LDC.64 R6, c[0x0][0x390] ;  /* 0x0000e400ff067b82 */ /* 0x000ee20000000a00 */
[----:B0-----:R-:W-:-:S06]  /*00e0*/  IMAD.WIDE.U32 R2, R9, 0x4, R2 ;  /* 0x0000000409027825 */ /* 0x001fcc00078e0002 */
[----:B-1----:R-:W4:Y:S01]  /*00f0*/  LDG.E R2, desc[UR4][R2.64] ;  /* 0x0000000402027981 */ /* 0x002f22000c1e1900 */
[----:B--2---:R-:W-:-:S06]  /*0100*/  IMAD.WIDE.U32 R4, R9, 0x4, R4 ;  /* 0x0000000409047825 */ /* 0x004fcc00078e0004 */
[----:B------:R-:W4:Y:S01]  /*0110*/  LDG.E R5, desc[UR4][R4.64] ;  /* 0x0000000404057981 */ /* 0x000f22000c1e1900 */
[----:B---3--:R-:W-:-:S04]  /*0120*/  IMAD.WIDE.U32 R6, R9, 0x4, R6 ;  /* 0x0000000409067825 */ /* 0x008fc800078e0006 */
[----:B----4-:R-:W-:-:S05]  /*0130*/  FADD R9, R2, R5 ;  /* 0x0000000502097221 */ /* 0x010fca0000000000 */
[----:B------:R-:W-:Y:S01]  /*0140*/  STG.E desc[UR4][R6.64], R9 ;  /* 0x0000000906007986 */ /* 0x000fe2000c101904 */
[----:B------:R-:W-:Y:S05]  /*0150*/  EXIT ;  /* 0x000000000000794d */ /* 0x000fea0003800000 */
.L_x_0:
[----:B------:R-:W-:-:S00]  /*0160*/  BRA `(.L_x_0) ;  /* 0xfffffffc00fc7947 */ /* 0x000fc0000383ffff */
[----:B------:R-:W-:-:S00]  /*0170*/  NOP ;  /* 0x0000000000007918 */ /* 0x000fc00000000000 */
        /* <DEDUP_REMOVED lines=8> */
.L_x_1:


//--------------------- .nv.shared.reserved.0     --------------------------
	.section	.nv.shared.reserved.0,"aw",@nobits
	.weak		__nv_reservedSMEM_offset_0_alias
	.size		__nv_reservedSMEM_offset_0_alias, 0, 64
	.other		__nv_reservedSMEM_offset_0_alias,@"STO_CUDA_RESERVED_SHARED STV_DEFAULT"
__nv_reservedSMEM_offset_0_alias:
	.zero		0
	.zero		64


//--------------------- .nv.constant0._Z9addVectorPKfS0_Pft --------------------------
	.section	.nv.constant0._Z9addVectorPKfS0_Pft,"a",@progbits
	.sectionflags	@""
	.align	4
.nv.constant0._Z9addVectorPKfS0_Pft:
	.zero		922


//--------------------- SYMBOLS --------------------------

	.type		.nv.reservedSmem.offset0,@object
	.size		.nv.reservedSmem.offset0,0x4
